	.headerflags	@"EF_CUDA_TEXMODE_UNIFIED EF_CUDA_64BIT_ADDRESS EF_CUDA_ACCELERATORS EF_CUDA_SM90 EF_CUDA_VIRTUAL_SM(EF_CUDA_SM90)"
	.elftype	@"ET_EXEC"


//--------------------- .nv.info                  --------------------------
	.section	.nv.info,"",@"SHT_CUDA_INFO"
	.align	4


	//----- nvinfo : EIATTR_REGCOUNT
	.align		4
        /*0000*/ 	.byte	0x04, 0x2f
        /*0002*/ 	.short	(.L_1 - .L_0)
	.align		4
.L_0:
        /*0004*/ 	.word	index@(triton_poi_fused_convolution_11)
        /*0008*/ 	.word	0x0000000c


	//----- nvinfo : EIATTR_MIN_STACK_SIZE
	.align		4
.L_1:
        /*000c*/ 	.byte	0x04, 0x12
        /*000e*/ 	.short	(.L_3 - .L_2)
	.align		4
.L_2:
        /*0010*/ 	.word	index@(triton_poi_fused_convolution_11)
        /*0014*/ 	.word	0x00000000


	//----- nvinfo : EIATTR_FRAME_SIZE
	.align		4
.L_3:
        /*0018*/ 	.byte	0x04, 0x11
        /*001a*/ 	.short	(.L_5 - .L_4)
	.align		4
.L_4:
        /*001c*/ 	.word	index@(triton_poi_fused_convolution_11)
        /*0020*/ 	.word	0x00000000


	//----- nvinfo : EIATTR_MIN_STACK_SIZE
	.align		4
.L_5:
        /*0024*/ 	.byte	0x04, 0x12
        /*0026*/ 	.short	(.L_7 - .L_6)
	.align		4
.L_6:
        /*0028*/ 	.word	index@(triton_poi_fused_convolution_11)
        /*002c*/ 	.word	0x00000000
.L_7:


//--------------------- .nv.info.triton_poi_fused_convolution_11 --------------------------
	.section	.nv.info.triton_poi_fused_convolution_11,"",@"SHT_CUDA_INFO"
	.sectionflags	@""
	.align	4


	//----- nvinfo : EIATTR_CUDA_API_VERSION
	.align		4
        /*0000*/ 	.byte	0x04, 0x37
        /*0002*/ 	.short	(.L_9 - .L_8)
.L_8:
        /*0004*/ 	.word	0x0000007c


	//----- nvinfo : EIATTR_KPARAM_INFO
	.align		4
.L_9:
        /*0008*/ 	.byte	0x04, 0x17
        /*000a*/ 	.short	(.L_11 - .L_10)
.L_10:
        /*000c*/ 	.word	0x00000000
        /*0010*/ 	.short	0x0002
        /*0012*/ 	.short	0x0010
        /*0014*/ 	.byte	0x00, 0xf0, 0x11, 0x00


	//----- nvinfo : EIATTR_KPARAM_INFO
	.align		4
.L_11:
        /*0018*/ 	.byte	0x04, 0x17
        /*001a*/ 	.short	(.L_13 - .L_12)
.L_12:
        /*001c*/ 	.word	0x00000000
        /*0020*/ 	.short	0x0001
        /*0022*/ 	.short	0x0008
        /*0024*/ 	.byte	0x00, 0xf4, 0x21, 0x00


	//----- nvinfo : EIATTR_KPARAM_INFO
	.align		4
.L_13:
        /*0028*/ 	.byte	0x04, 0x17
        /*002a*/ 	.short	(.L_15 - .L_14)
.L_14:
        /*002c*/ 	.word	0x00000000
        /*0030*/ 	.short	0x0000
        /*0032*/ 	.short	0x0000
        /*0034*/ 	.byte	0x00, 0xf4, 0x21, 0x00


	//----- nvinfo : EIATTR_SPARSE_MMA_MASK
	.align		4
.L_15:
        /*0038*/ 	.byte	0x03, 0x50
        /*003a*/ 	.short	0x0000


	//----- nvinfo : EIATTR_MAXREG_COUNT
	.align		4
        /*003c*/ 	.byte	0x03, 0x1b
        /*003e*/ 	.short	0x00ff


	//----- nvinfo : EIATTR_EXIT_INSTR_OFFSETS
	.align		4
        /*0040*/ 	.byte	0x04, 0x1c
        /*0042*/ 	.short	(.L_17 - .L_16)


	//   ....[0]....
.L_16:
        /*0044*/ 	.word	0x00000170


	//----- nvinfo : EIATTR_REQNTID
	.align		4
.L_17:
        /*0048*/ 	.byte	0x04, 0x10
        /*004a*/ 	.short	(.L_19 - .L_18)
.L_18:
        /*004c*/ 	.word	0x00000080
        /*0050*/ 	.word	0x00000001
        /*0054*/ 	.word	0x00000001


	//----- nvinfo : EIATTR_CBANK_PARAM_SIZE
	.align		4
.L_19:
        /*0058*/ 	.byte	0x03, 0x19
        /*005a*/ 	.short	0x0014


	//----- nvinfo : EIATTR_PARAM_CBANK
	.align		4
        /*005c*/ 	.byte	0x04, 0x0a
        /*005e*/ 	.short	(.L_21 - .L_20)
	.align		4
.L_20:
        /*0060*/ 	.word	index@(.nv.constant0.triton_poi_fused_convolution_11)
        /*0064*/ 	.short	0x0210
        /*0066*/ 	.short	0x0014


	//----- nvinfo : EIATTR_SW_WAR
	.align		4
.L_21:
        /*0068*/ 	.byte	0x04, 0x36
        /*006a*/ 	.short	(.L_23 - .L_22)
.L_22:
        /*006c*/ 	.word	0x00000008
.L_23:


//--------------------- .nv.callgraph             --------------------------
	.section	.nv.callgraph,"",@"SHT_CUDA_CALLGRAPH"
	.align	4
	.sectionentsize	8
	.align		4
        /*0000*/ 	.word	0x00000000
	.align		4
        /*0004*/ 	.word	0xffffffff
	.align		4
        /*0008*/ 	.word	0x00000000
	.align		4
        /*000c*/ 	.word	0xfffffffe
	.align		4
        /*0010*/ 	.word	0x00000000
	.align		4
        /*0014*/ 	.word	0xfffffffd
	.align		4
        /*0018*/ 	.word	0x00000000
	.align		4
        /*001c*/ 	.word	0xfffffffc


//--------------------- .text.triton_poi_fused_convolution_11 --------------------------
	.section	.text.triton_poi_fused_convolution_11,"ax",@progbits
	.align	128
        .global         triton_poi_fused_convolution_11
        .type           triton_poi_fused_convolution_11,@function
        .size           triton_poi_fused_convolution_11,(.L_x_1 - triton_poi_fused_convolution_11)
        .other          triton_poi_fused_convolution_11,@"STO_CUDA_ENTRY STV_DEFAULT"
triton_poi_fused_convolution_11:
.text.triton_poi_fused_convolution_11:
[----:B------:R-:W-:Y:S01]  /*0000*/  LDC R1, c[0x0][0x28] ;  /* 0x00000a00ff017b82 */ /* 0x000fe20000000800 */
[----:B------:R-:W1:Y:S07]  /*0010*/  S2R R0, SR_TID.X ;  /* 0x0000000000007919 */ /* 0x000e6e0000002100 */
[----:B------:R-:W2:Y:S01]  /*0020*/  LDC.64 R4, c[0x0][0x218] ;  /* 0x00008600ff047b82 */ /* 0x000ea20000000a00 */
[----:B------:R-:W-:Y:S01]  /*0030*/  ULDC.64 UR4, c[0x0][0x208] ;  /* 0x0000820000047ab9 */ /* 0x000fe20000000a00 */
[----:B------:R-:W3:Y:S06]  /*0040*/  S2R R7, SR_CTAID.X ;  /* 0x0000000000077919 */ /* 0x000eec0000002500 */
[----:B------:R-:W4:Y:S01]  /*0050*/  LDC.64 R2, c[0x0][0x210] ;  /* 0x00008400ff027b82 */ /* 0x000f220000000a00 */
[----:B-1----:R-:W-:Y:S01]  /*0060*/  IMAD.SHL.U32 R0, R0, 0x2, RZ ;  /* 0x0000000200007824 */ /* 0x002fe200078e00ff */
[----:B---3--:R-:W-:-:S04]  /*0070*/  SHF.R.S32.HI R6, RZ, 0x17, R7 ;  /* 0x00000017ff067819 */ /* 0x008fc80000011407 */
[----:B------:R-:W-:Y:S02]  /*0080*/  LOP3.LUT R0, R0, 0xfe, RZ, 0xc0, !PT ;  /* 0x000000fe00007812 */ /* 0x000fe400078ec0ff */
[----:B------:R-:W-:-:S03]  /*0090*/  SGXT R6, R6, 0x1 ;  /* 0x000000010606781a */ /* 0x000fc60000000200 */
[----:B------:R-:W-:-:S04]  /*00a0*/  IMAD R7, R7, 0x100, R0 ;  /* 0x0000010007077824 */ /* 0x000fc800078e0200 */
[----:B----4-:R-:W-:Y:S01]  /*00b0*/  IMAD.WIDE R2, R7, 0x4, R2 ;  /* 0x0000000407027825 */ /* 0x010fe200078e0202 */
[----:B------:R-:W-:-:S04]  /*00c0*/  LEA.HI R6, R6, R7, RZ, 0x8 ;  /* 0x0000000706067211 */ /* 0x000fc800078f40ff */
[----:B------:R-:W-:-:S04]  /*00d0*/  SHF.R.S32.HI R6, RZ, 0x8, R6 ;  /* 0x00000008ff067819 */ /* 0x000fc80000011406 */
[----:B------:R-:W-:-:S04]  /*00e0*/  LEA.HI R0, R6, R6, RZ, 0x6 ;  /* 0x0000000606007211 */ /* 0x000fc800078f30ff */
[----:B------:R-:W-:-:S05]  /*00f0*/  LOP3.LUT R9, R0, 0xffffffc0, RZ, 0xc0, !PT ;  /* 0xffffffc000097812 */ /* 0x000fca00078ec0ff */
[----:B------:R-:W-:Y:S02]  /*0100*/  IMAD.IADD R9, R6, 0x1, -R9 ;  /* 0x0000000106097824 */ /* 0x000fe400078e0a09 */
[----:B------:R-:W3:Y:S02]  /*0110*/  LDG.E.64 R6, desc[UR4][R2.64] ;  /* 0x0000000402067981 */ /* 0x000ee4000c1e1b00 */
[----:B--2---:R-:W-:-:S06]  /*0120*/  IMAD.WIDE R4, R9, 0x4, R4 ;  /* 0x0000000409047825 */ /* 0x004fcc00078e0204 */
[----:B------:R-:W3:Y:S02]  /*0130*/  LDG.E.EL R4, desc[UR4][R4.64] ;  /* 0x0000000404047981 */ /* 0x000ee4000c2e1900 */
[--C-:B---3--:R-:W-:Y:S01]  /*0140*/  FADD R6, R6, R4.reuse ;  /* 0x0000000406067221 */ /* 0x108fe20000000000 */
[----:B------:R-:W-:-:S05]  /*0150*/  FADD R7, R7, R4 ;  /* 0x0000000407077221 */ /* 0x000fca0000000000 */
[----:B------:R-:W-:Y:S01]  /*0160*/  STG.E.64 desc[UR4][R2.64], R6 ;  /* 0x0000000602007986 */ /* 0x000fe2000c101b04 */
[----:B------:R-:W-:Y:S05]  /*0170*/  EXIT ;  /* 0x000000000000794d */ /* 0x000fea0003800000 */
.L_x_0:
[----:B------:R-:W-:-:S00]  /*0180*/  BRA `(.L_x_0) ;  /* 0xfffffffc00fc7947 */ /* 0x000fc0000383ffff */
[----:B------:R-:W-:-:S00]  /*0190*/  NOP ;  /* 0x0000000000007918 */ /* 0x000fc00000000000 */
        /* <DEDUP_REMOVED lines=14> */
.L_x_1:


//--------------------- .nv.constant0.triton_poi_fused_convolution_11 --------------------------
	.section	.nv.constant0.triton_poi_fused_convolution_11,"a",@progbits
	.sectionflags	@""
	.align	4
.nv.constant0.triton_poi_fused_convolution_11:
	.zero		548
